//
// Generated by NVIDIA NVVM Compiler
//
// Compiler Build ID: CL-36424714
// Cuda compilation tools, release 13.0, V13.0.88
// Based on NVVM 20.0.0
//

.version 9.0
.target sm_100
.address_size 64

	// .globl	_Z11kernelPrintv
.extern .func  (.param .b32 func_retval0) vprintf
(
	.param .b64 vprintf_param_0,
	.param .b64 vprintf_param_1
)
;
.global .align 1 .b8 $str[27] = {98, 108, 111, 99, 107, 68, 105, 109, 46, 120, 46, 121, 46, 122, 61, 91, 37, 100, 44, 37, 100, 44, 37, 100, 93, 10};
.global .align 1 .b8 $str$1[26] = {103, 114, 105, 100, 68, 105, 109, 46, 120, 46, 121, 46, 122, 61, 91, 37, 100, 44, 37, 100, 44, 37, 100, 93, 10};

.visible .entry _Z11kernelPrintv()
{
	.local .align 8 .b8 	__local_depot0[16];
	.reg .b64 	%SP;
	.reg .b64 	%SPL;
	.reg .pred 	%p<2>;
	.reg .b32 	%r<15>;
	.reg .b64 	%rd<7>;

	mov.u64 	%SPL, __local_depot0;
	cvta.local.u64 	%SP, %SPL;
	mov.u32 	%r2, %ctaid.x;
	mov.u32 	%r1, %ntid.x;
	mul.lo.s32 	%r3, %r2, %r1;
	mov.u32 	%r4, %tid.x;
	neg.s32 	%r5, %r4;
	setp.ne.s32 	%p1, %r3, %r5;
	@%p1 bra 	$L__BB0_2;
	add.u64 	%rd1, %SP, 0;
	add.u64 	%rd2, %SPL, 0;
	mov.u32 	%r6, %ntid.y;
	mov.u32 	%r7, %ntid.z;
	st.local.v2.u32 	[%rd2], {%r1, %r6};
	st.local.u32 	[%rd2+8], %r7;
	mov.u64 	%rd3, $str;
	cvta.global.u64 	%rd4, %rd3;
	{ // callseq 0, 0
	.param .b64 param0;
	st.param.b64 	[param0], %rd4;
	.param .b64 param1;
	st.param.b64 	[param1], %rd1;
	.param .b32 retval0;
	call.uni (retval0), 
	vprintf, 
	(
	param0, 
	param1
	);
	ld.param.b32 	%r8, [retval0];
	} // callseq 0
	mov.u32 	%r10, %nctaid.x;
	mov.u32 	%r11, %nctaid.y;
	mov.u32 	%r12, %nctaid.z;
	st.local.v2.u32 	[%rd2], {%r10, %r11};
	st.local.u32 	[%rd2+8], %r12;
	mov.u64 	%rd5, $str$1;
	cvta.global.u64 	%rd6, %rd5;
	{ // callseq 1, 0
	.param .b64 param0;
	st.param.b64 	[param0], %rd6;
	.param .b64 param1;
	st.param.b64 	[param1], %rd1;
	.param .b32 retval0;
	call.uni (retval0), 
	vprintf, 
	(
	param0, 
	param1
	);
	ld.param.b32 	%r13, [retval0];
	} // callseq 1
$L__BB0_2:
	ret;

}


// ===== COMPILED SASS (sm_100) =====

	.target	sm_100

	.elftype	@"ET_EXEC"


//--------------------- .note.nv.tkinfo           --------------------------
	.section	.note.nv.tkinfo,"",@"SHT_NOTE"
	.sectionflags	@"SHF_NOTE_NV_TKINFO"
	.tkinfo
        /*0018*/ 	.word	0x00000002
        /*0030*/ 	.string	""
        /*0030*/ 	.string	"ptxas"
        /*0030*/ 	.string	"Cuda compilation tools, release 13.0, V13.0.88"
        /*0030*/ 	.string	"Build cuda_13.0.r13.0/compiler.36424714_0"
        /*0030*/ 	.string	"-arch sm_100 -m 64 "



//--------------------- .note.nv.cuinfo           --------------------------
	.section	.note.nv.cuinfo,"",@"SHT_NOTE"
	.sectionflags	@"SHF_NOTE_NV_CUINFO"
        /*0018*/ 	.short	0x0002
        /*001a*/ 	.short	0x0064
        /*001c*/ 	.short	0x0082
	.zero		2


//--------------------- .nv.info                  --------------------------
	.section	.nv.info,"",@"SHT_CUDA_INFO"
	.align	4


	//----- nvinfo : EIATTR_REGCOUNT
	.align		4
        /*0000*/ 	.byte	0x04, 0x2f
        /*0002*/ 	.short	(.L_3 - .L_2)
	.align		4
.L_2:
        /*0004*/ 	.word	index@(_Z11kernelPrintv)
        /*0008*/ 	.word	0x00000018


	//----- nvinfo : EIATTR_FRAME_SIZE
	.align		4
.L_3:
        /*000c*/ 	.byte	0x04, 0x11
        /*000e*/ 	.short	(.L_5 - .L_4)
	.align		4
.L_4:
        /*0010*/ 	.word	index@(_Z11kernelPrintv)
        /*0014*/ 	.word	0x00000010


	//----- nvinfo : EIATTR_MIN_STACK_SIZE
	.align		4
.L_5:
        /*0018*/ 	.byte	0x04, 0x12
        /*001a*/ 	.short	(.L_7 - .L_6)
	.align		4
.L_6:
        /*001c*/ 	.word	index@(_Z11kernelPrintv)
        /*0020*/ 	.word	0x00000010
.L_7:


//--------------------- .nv.compat                --------------------------
	.section	.nv.compat,"",@"SHT_CUDA_COMPAT_INFO"
	.align	4
        /*0000*/ 	.byte	0x02, 0x09, 0x00, 0x00, 0x02, 0x02, 0x01, 0x00, 0x02, 0x05, 0x05, 0x00, 0x03, 0x07, 0x01, 0x01
        /*0010*/ 	.byte	0x02, 0x03, 0x00, 0x00, 0x02, 0x06, 0x01, 0x00, 0x04, 0x0b, 0x08, 0x00, 0x09, 0x00, 0x00, 0x00
        /*0020*/ 	.byte	0x00, 0x00, 0x00, 0x00


//--------------------- .nv.info._Z11kernelPrintv --------------------------
	.section	.nv.info._Z11kernelPrintv,"",@"SHT_CUDA_INFO"
	.sectionflags	@""
	.align	4


	//----- nvinfo : EIATTR_CUDA_API_VERSION
	.align		4
        /*0000*/ 	.byte	0x04, 0x37
        /*0002*/ 	.short	(.L_9 - .L_8)
.L_8:
        /*0004*/ 	.word	0x00000082


	//----- nvinfo : EIATTR_SPARSE_MMA_MASK
	.align		4
.L_9:
        /*0008*/ 	.byte	0x03, 0x50
        /*000a*/ 	.short	0x0000


	//----- nvinfo : EIATTR_MAXREG_COUNT
	.align		4
        /*000c*/ 	.byte	0x03, 0x1b
        /*000e*/ 	.short	0x00ff


	//----- nvinfo : EIATTR_EXTERNS
	.align		4
        /*0010*/ 	.byte	0x04, 0x0f
        /*0012*/ 	.short	(.L_11 - .L_10)


	//   ....[0]....
	.align		4
.L_10:
        /*0014*/ 	.word	index@(vprintf)


	//----- nvinfo : EIATTR_MERCURY_ISA_VERSION
	.align		4
.L_11:
        /*0018*/ 	.byte	0x03, 0x5f
        /*001a*/ 	.short	0x0101


	//----- nvinfo : EIATTR_VRC_CTA_INIT_COUNT
	.align		4
        /*001c*/ 	.byte	0x02, 0x4a
	.zero		1
	.zero		1


	//----- nvinfo : EIATTR_SYSCALL_OFFSETS
	.align		4
        /*0020*/ 	.byte	0x04, 0x46
        /*0022*/ 	.short	(.L_13 - .L_12)


	//   ....[0]....
.L_12:
        /*0024*/ 	.word	0x00000190


	//   ....[1]....
        /*0028*/ 	.word	0x00000260


	//----- nvinfo : EIATTR_EXIT_INSTR_OFFSETS
	.align		4
.L_13:
        /*002c*/ 	.byte	0x04, 0x1c
        /*002e*/ 	.short	(.L_15 - .L_14)


	//   ....[0]....
.L_14:
        /*0030*/ 	.word	0x000000c0


	//   ....[1]....
        /*0034*/ 	.word	0x00000270


	//----- nvinfo : EIATTR_CRS_STACK_SIZE
	.align		4
.L_15:
        /*0038*/ 	.byte	0x04, 0x1e
        /*003a*/ 	.short	(.L_17 - .L_16)
.L_16:
        /*003c*/ 	.word	0x00000000


	//----- nvinfo : EIATTR_SW_WAR
	.align		4
.L_17:
        /*0040*/ 	.byte	0x04, 0x36
        /*0042*/ 	.short	(.L_19 - .L_18)
.L_18:
        /*0044*/ 	.word	0x00000008
.L_19:


//--------------------- .nv.callgraph             --------------------------
	.section	.nv.callgraph,"",@"SHT_CUDA_CALLGRAPH"
	.align	4
	.sectionentsize	8
	.align		4
        /*0000*/ 	.word	0x00000000
	.align		4
        /*0004*/ 	.word	0xffffffff
	.align		4
        /*0008*/ 	.word	index@(_Z11kernelPrintv)
	.align		4
        /*000c*/ 	.word	index@(vprintf)
	.align		4
        /*0010*/ 	.word	0x00000000
	.align		4
        /*0014*/ 	.word	0xfffffffe
	.align		4
        /*0018*/ 	.word	0x00000000
	.align		4
        /*001c*/ 	.word	0xfffffffd
	.align		4
        /*0020*/ 	.word	0x00000000
	.align		4
        /*0024*/ 	.word	0xfffffffc


//--------------------- .nv.constant4             --------------------------
	.section	.nv.constant4,"a",@progbits
	.align	8
	.align		8
.nv.constant4:
        /*0000*/ 	.dword	vprintf
	.align		8
        /*0008*/ 	.dword	$str
	.align		8
        /*0010*/ 	.dword	$str$1


//--------------------- .text._Z11kernelPrintv    --------------------------
	.section	.text._Z11kernelPrintv,"ax",@progbits
	.align	128
        .global         _Z11kernelPrintv
        .type           _Z11kernelPrintv,@function
        .size           _Z11kernelPrintv,(.L_x_3 - _Z11kernelPrintv)
        .other          _Z11kernelPrintv,@"STO_CUDA_ENTRY STV_DEFAULT"
_Z11kernelPrintv:
.text._Z11kernelPrintv:
[----:B------:R-:W0:Y:S01]  /*0000*/  LDC R1, c[0x0][0x37c] ;  /* 0x0000df00ff017b82 */ /* 0x000e220000000800 */
[----:B------:R-:W1:Y:S01]  /*0010*/  S2R R2, SR_TID.X ;  /* 0x0000000000027919 */ /* 0x000e620000002100 */
[----:B------:R-:W2:Y:S06]  /*0020*/  LDCU UR5, c[0x0][0x2fc] ;  /* 0x00005f80ff0577ac */ /* 0x000eac0008000800 */
[----:B------:R-:W3:Y:S01]  /*0030*/  S2UR UR6, SR_CTAID.X ;  /* 0x00000000000679c3 */ /* 0x000ee20000002500 */
[----:B0-----:R-:W-:Y:S01]  /*0040*/  VIADD R1, R1, 0xfffffff0 ;  /* 0xfffffff001017836 */ /* 0x001fe20000000000 */
[----:B------:R-:W0:Y:S06]  /*0050*/  LDCU UR4, c[0x0][0x2f8] ;  /* 0x00005f00ff0477ac */ /* 0x000e2c0008000800 */
[----:B------:R-:W3:Y:S01]  /*0060*/  LDC R10, c[0x0][0x360] ;  /* 0x0000d800ff0a7b82 */ /* 0x000ee20000000800 */
[----:B0-----:R-:W-:Y:S01]  /*0070*/  IADD3 R16, P1, PT, R1, UR4, RZ ;  /* 0x0000000401107c10 */ /* 0x001fe2000ff3e0ff */
[----:B-1----:R-:W-:-:S03]  /*0080*/  IMAD.MOV R3, RZ, RZ, -R2 ;  /* 0x000000ffff037224 */ /* 0x002fc600078e0a02 */
[----:B--2---:R-:W-:Y:S01]  /*0090*/  IADD3.X R2, PT, PT, RZ, UR5, RZ, P1, !PT ;  /* 0x00000005ff027c10 */ /* 0x004fe20008ffe4ff */
[----:B---3--:R-:W-:-:S05]  /*00a0*/  IMAD R0, R10, UR6, RZ ;  /* 0x000000060a007c24 */ /* 0x008fca000f8e02ff */
[----:B------:R-:W-:-:S13]  /*00b0*/  ISETP.NE.AND P0, PT, R0, R3, PT ;  /* 0x000000030000720c */ /* 0x000fda0003f05270 */
[----:B------:R-:W-:Y:S05]  /*00c0*/  @P0 EXIT ;  /* 0x000000000000094d */ /* 0x000fea0003800000 */
[----:B------:R-:W0:Y:S01]  /*00d0*/  LDC R11, c[0x0][0x364] ;  /* 0x0000d900ff0b7b82 */ /* 0x000e220000000800 */
[----:B------:R-:W-:Y:S01]  /*00e0*/  MOV R17, 0x0 ;  /* 0x0000000000117802 */ /* 0x000fe20000000f00 */
[----:B------:R-:W1:Y:S01]  /*00f0*/  LDCU.64 UR4, c[0x4][0x8] ;  /* 0x01000100ff0477ac */ /* 0x000e620008000a00 */
[----:B------:R-:W-:Y:S01]  /*0100*/  IMAD.MOV.U32 R6, RZ, RZ, R16 ;  /* 0x000000ffff067224 */ /* 0x000fe200078e0010 */
[----:B------:R-:W-:-:S04]  /*0110*/  MOV R7, R2 ;  /* 0x0000000200077202 */ /* 0x000fc80000000f00 */
[----:B------:R-:W2:Y:S08]  /*0120*/  LDC R0, c[0x0][0x368] ;  /* 0x0000da00ff007b82 */ /* 0x000eb00000000800 */
[----:B------:R3:W4:Y:S01]  /*0130*/  LDC.64 R8, c[0x4][R17] ;  /* 0x0100000011087b82 */ /* 0x0007220000000a00 */
[----:B-1----:R-:W-:Y:S01]  /*0140*/  IMAD.U32 R4, RZ, RZ, UR4 ;  /* 0x00000004ff047e24 */ /* 0x002fe2000f8e00ff */
[----:B------:R-:W-:Y:S01]  /*0150*/  MOV R5, UR5 ;  /* 0x0000000500057c02 */ /* 0x000fe20008000f00 */
[----:B0-----:R3:W-:Y:S04]  /*0160*/  STL.64 [R1], R10 ;  /* 0x0000000a01007387 */ /* 0x0017e80000100a00 */
[----:B--2---:R3:W-:Y:S02]  /*0170*/  STL [R1+0x8], R0 ;  /* 0x0000080001007387 */ /* 0x0047e40000100800 */
[----:B------:R-:W-:-:S07]  /*0180*/  LEPC R20, `(.L_x_0) ;  /* 0x000000001014794e */ /* 0x000fce0000000000 */
[----:B---34-:R-:W-:Y:S05]  /*0190*/  CALL.ABS.NOINC R8 ;  /* 0x0000000008007343 */ /* 0x018fea0003c00000 */
.L_x_0:
[----:B------:R-:W0:Y:S01]  /*01a0*/  LDC R8, c[0x0][0x370] ;  /* 0x0000dc00ff087b82 */ /* 0x000e220000000800 */
[----:B------:R-:W1:Y:S01]  /*01b0*/  LDCU.64 UR4, c[0x4][0x10] ;  /* 0x01000200ff0477ac */ /* 0x000e620008000a00 */
[----:B------:R-:W-:Y:S01]  /*01c0*/  IMAD.MOV.U32 R6, RZ, RZ, R16 ;  /* 0x000000ffff067224 */ /* 0x000fe200078e0010 */
[----:B------:R-:W-:-:S05]  /*01d0*/  MOV R7, R2 ;  /* 0x0000000200077202 */ /* 0x000fca0000000f00 */
[----:B------:R-:W0:Y:S08]  /*01e0*/  LDC R9, c[0x0][0x374] ;  /* 0x0000dd00ff097b82 */ /* 0x000e300000000800 */
[----:B------:R-:W2:Y:S01]  /*01f0*/  LDC R0, c[0x0][0x378] ;  /* 0x0000de00ff007b82 */ /* 0x000ea20000000800 */
[----:B-1----:R-:W-:Y:S01]  /*0200*/  IMAD.U32 R4, RZ, RZ, UR4 ;  /* 0x00000004ff047e24 */ /* 0x002fe2000f8e00ff */
[----:B------:R-:W-:-:S06]  /*0210*/  MOV R5, UR5 ;  /* 0x0000000500057c02 */ /* 0x000fcc0008000f00 */
[----:B------:R1:W3:Y:S01]  /*0220*/  LDC.64 R10, c[0x4][R17] ;  /* 0x01000000110a7b82 */ /* 0x0002e20000000a00 */
[----:B0-----:R1:W-:Y:S04]  /*0230*/  STL.64 [R1], R8 ;  /* 0x0000000801007387 */ /* 0x0013e80000100a00 */
[----:B--2---:R1:W-:Y:S02]  /*0240*/  STL [R1+0x8], R0 ;  /* 0x0000080001007387 */ /* 0x0043e40000100800 */
[----:B------:R-:W-:-:S07]  /*0250*/  LEPC R20, `(.L_x_1) ;  /* 0x000000001014794e */ /* 0x000fce0000000000 */
[----:B-1-3--:R-:W-:Y:S05]  /*0260*/  CALL.ABS.NOINC R10 ;  /* 0x000000000a007343 */ /* 0x00afea0003c00000 */
.L_x_1:
[----:B------:R-:W-:Y:S05]  /*0270*/  EXIT ;  /* 0x000000000000794d */ /* 0x000fea0003800000 */
.L_x_2:
[----:B------:R-:W-:-:S00]  /*0280*/  BRA `(.L_x_2) ;  /* 0xfffffffc00fc7947 */ /* 0x000fc0000383ffff */
[----:B------:R-:W-:-:S00]  /*0290*/  NOP ;  /* 0x0000000000007918 */ /* 0x000fc00000000000 */
        /* <DEDUP_REMOVED lines=14> */
.L_x_3:


//--------------------- .nv.global.init           --------------------------
	.section	.nv.global.init,"aw",@progbits
.nv.global.init:
	.type		$str$1,@object
	.size		$str$1,($str - $str$1)
$str$1:
        /*0000*/ 	.byte	0x67, 0x72, 0x69, 0x64, 0x44, 0x69, 0x6d, 0x2e, 0x78, 0x2e, 0x79, 0x2e, 0x7a, 0x3d, 0x5b, 0x25
        /*0010*/ 	.byte	0x64, 0x2c, 0x25, 0x64, 0x2c, 0x25, 0x64, 0x5d, 0x0a, 0x00
	.type		$str,@object
	.size		$str,(.L_0 - $str)
$str:
        /*001a*/ 	.byte	0x62, 0x6c, 0x6f, 0x63, 0x6b, 0x44, 0x69, 0x6d, 0x2e, 0x78, 0x2e, 0x79, 0x2e, 0x7a, 0x3d, 0x5b
        /*002a*/ 	.byte	0x25, 0x64, 0x2c, 0x25, 0x64, 0x2c, 0x25, 0x64, 0x5d, 0x0a, 0x00
.L_0:


//--------------------- .nv.shared.reserved.0     --------------------------
	.section	.nv.shared.reserved.0,"aw",@nobits
	.weak		__nv_reservedSMEM_offset_0_alias
	.size		__nv_reservedSMEM_offset_0_alias, 0, 64
	.other		__nv_reservedSMEM_offset_0_alias,@"STO_CUDA_RESERVED_SHARED STV_DEFAULT"
__nv_reservedSMEM_offset_0_alias:
	.zero		0
	.zero		64


//--------------------- .nv.constant0._Z11kernelPrintv --------------------------
	.section	.nv.constant0._Z11kernelPrintv,"a",@progbits
	.sectionflags	@""
	.align	4
.nv.constant0._Z11kernelPrintv:
	.zero		896


//--------------------- SYMBOLS --------------------------

	.type		.nv.reservedSmem.offset0,@object
	.size		.nv.reservedSmem.offset0,0x4
	.type		vprintf,@function
